//
// Generated by NVIDIA NVVM Compiler
//
// Compiler Build ID: CL-36424714
// Cuda compilation tools, release 13.0, V13.0.88
// Based on NVVM 20.0.0
//

.version 9.0
.target sm_100
.address_size 64

	// .globl	_Z12cuda_vec_mulPfS_S_i

.visible .entry _Z12cuda_vec_mulPfS_S_i(
	.param .u64 .ptr .align 1 _Z12cuda_vec_mulPfS_S_i_param_0,
	.param .u64 .ptr .align 1 _Z12cuda_vec_mulPfS_S_i_param_1,
	.param .u64 .ptr .align 1 _Z12cuda_vec_mulPfS_S_i_param_2,
	.param .u32 _Z12cuda_vec_mulPfS_S_i_param_3
)
{
	.reg .pred 	%p<10>;
	.reg .b32 	%r<23>;
	.reg .b32 	%f<88>;
	.reg .b64 	%rd<40>;

	ld.param.u64 	%rd22, [_Z12cuda_vec_mulPfS_S_i_param_0];
	ld.param.u64 	%rd23, [_Z12cuda_vec_mulPfS_S_i_param_1];
	ld.param.u64 	%rd24, [_Z12cuda_vec_mulPfS_S_i_param_2];
	ld.param.u32 	%r16, [_Z12cuda_vec_mulPfS_S_i_param_3];
	cvta.to.global.u64 	%rd1, %rd22;
	cvta.to.global.u64 	%rd2, %rd24;
	cvta.to.global.u64 	%rd3, %rd23;
	setp.lt.s32 	%p1, %r16, 1;
	@%p1 bra 	$L__BB0_13;
	and.b32  	%r1, %r16, 15;
	setp.lt.u32 	%p2, %r16, 16;
	mov.b32 	%r20, 0;
	@%p2 bra 	$L__BB0_4;
	and.b32  	%r20, %r16, 2147483632;
	neg.s32 	%r18, %r20;
	add.s64 	%rd36, %rd3, 32;
	add.s64 	%rd35, %rd2, 32;
	add.s64 	%rd34, %rd1, 32;
$L__BB0_3:
	.pragma "nounroll";
	ld.global.f32 	%f1, [%rd36+-32];
	ld.global.f32 	%f2, [%rd35+-32];
	mul.f32 	%f3, %f1, %f2;
	st.global.f32 	[%rd34+-32], %f3;
	ld.global.f32 	%f4, [%rd36+-28];
	ld.global.f32 	%f5, [%rd35+-28];
	mul.f32 	%f6, %f4, %f5;
	st.global.f32 	[%rd34+-28], %f6;
	ld.global.f32 	%f7, [%rd36+-24];
	ld.global.f32 	%f8, [%rd35+-24];
	mul.f32 	%f9, %f7, %f8;
	st.global.f32 	[%rd34+-24], %f9;
	ld.global.f32 	%f10, [%rd36+-20];
	ld.global.f32 	%f11, [%rd35+-20];
	mul.f32 	%f12, %f10, %f11;
	st.global.f32 	[%rd34+-20], %f12;
	ld.global.f32 	%f13, [%rd36+-16];
	ld.global.f32 	%f14, [%rd35+-16];
	mul.f32 	%f15, %f13, %f14;
	st.global.f32 	[%rd34+-16], %f15;
	ld.global.f32 	%f16, [%rd36+-12];
	ld.global.f32 	%f17, [%rd35+-12];
	mul.f32 	%f18, %f16, %f17;
	st.global.f32 	[%rd34+-12], %f18;
	ld.global.f32 	%f19, [%rd36+-8];
	ld.global.f32 	%f20, [%rd35+-8];
	mul.f32 	%f21, %f19, %f20;
	st.global.f32 	[%rd34+-8], %f21;
	ld.global.f32 	%f22, [%rd36+-4];
	ld.global.f32 	%f23, [%rd35+-4];
	mul.f32 	%f24, %f22, %f23;
	st.global.f32 	[%rd34+-4], %f24;
	ld.global.f32 	%f25, [%rd36];
	ld.global.f32 	%f26, [%rd35];
	mul.f32 	%f27, %f25, %f26;
	st.global.f32 	[%rd34], %f27;
	ld.global.f32 	%f28, [%rd36+4];
	ld.global.f32 	%f29, [%rd35+4];
	mul.f32 	%f30, %f28, %f29;
	st.global.f32 	[%rd34+4], %f30;
	ld.global.f32 	%f31, [%rd36+8];
	ld.global.f32 	%f32, [%rd35+8];
	mul.f32 	%f33, %f31, %f32;
	st.global.f32 	[%rd34+8], %f33;
	ld.global.f32 	%f34, [%rd36+12];
	ld.global.f32 	%f35, [%rd35+12];
	mul.f32 	%f36, %f34, %f35;
	st.global.f32 	[%rd34+12], %f36;
	ld.global.f32 	%f37, [%rd36+16];
	ld.global.f32 	%f38, [%rd35+16];
	mul.f32 	%f39, %f37, %f38;
	st.global.f32 	[%rd34+16], %f39;
	ld.global.f32 	%f40, [%rd36+20];
	ld.global.f32 	%f41, [%rd35+20];
	mul.f32 	%f42, %f40, %f41;
	st.global.f32 	[%rd34+20], %f42;
	ld.global.f32 	%f43, [%rd36+24];
	ld.global.f32 	%f44, [%rd35+24];
	mul.f32 	%f45, %f43, %f44;
	st.global.f32 	[%rd34+24], %f45;
	ld.global.f32 	%f46, [%rd36+28];
	ld.global.f32 	%f47, [%rd35+28];
	mul.f32 	%f48, %f46, %f47;
	st.global.f32 	[%rd34+28], %f48;
	add.s32 	%r18, %r18, 16;
	add.s64 	%rd36, %rd36, 64;
	add.s64 	%rd35, %rd35, 64;
	add.s64 	%rd34, %rd34, 64;
	setp.ne.s32 	%p3, %r18, 0;
	@%p3 bra 	$L__BB0_3;
$L__BB0_4:
	setp.eq.s32 	%p4, %r1, 0;
	@%p4 bra 	$L__BB0_13;
	and.b32  	%r7, %r16, 7;
	setp.lt.u32 	%p5, %r1, 8;
	@%p5 bra 	$L__BB0_7;
	mul.wide.u32 	%rd25, %r20, 4;
	add.s64 	%rd26, %rd3, %rd25;
	ld.global.f32 	%f49, [%rd26];
	add.s64 	%rd27, %rd2, %rd25;
	ld.global.f32 	%f50, [%rd27];
	mul.f32 	%f51, %f49, %f50;
	add.s64 	%rd28, %rd1, %rd25;
	st.global.f32 	[%rd28], %f51;
	ld.global.f32 	%f52, [%rd26+4];
	ld.global.f32 	%f53, [%rd27+4];
	mul.f32 	%f54, %f52, %f53;
	st.global.f32 	[%rd28+4], %f54;
	ld.global.f32 	%f55, [%rd26+8];
	ld.global.f32 	%f56, [%rd27+8];
	mul.f32 	%f57, %f55, %f56;
	st.global.f32 	[%rd28+8], %f57;
	ld.global.f32 	%f58, [%rd26+12];
	ld.global.f32 	%f59, [%rd27+12];
	mul.f32 	%f60, %f58, %f59;
	st.global.f32 	[%rd28+12], %f60;
	ld.global.f32 	%f61, [%rd26+16];
	ld.global.f32 	%f62, [%rd27+16];
	mul.f32 	%f63, %f61, %f62;
	st.global.f32 	[%rd28+16], %f63;
	ld.global.f32 	%f64, [%rd26+20];
	ld.global.f32 	%f65, [%rd27+20];
	mul.f32 	%f66, %f64, %f65;
	st.global.f32 	[%rd28+20], %f66;
	ld.global.f32 	%f67, [%rd26+24];
	ld.global.f32 	%f68, [%rd27+24];
	mul.f32 	%f69, %f67, %f68;
	st.global.f32 	[%rd28+24], %f69;
	ld.global.f32 	%f70, [%rd26+28];
	ld.global.f32 	%f71, [%rd27+28];
	mul.f32 	%f72, %f70, %f71;
	st.global.f32 	[%rd28+28], %f72;
	add.s32 	%r20, %r20, 8;
$L__BB0_7:
	setp.eq.s32 	%p6, %r7, 0;
	@%p6 bra 	$L__BB0_13;
	and.b32  	%r10, %r16, 3;
	setp.lt.u32 	%p7, %r7, 4;
	@%p7 bra 	$L__BB0_10;
	mul.wide.u32 	%rd29, %r20, 4;
	add.s64 	%rd30, %rd3, %rd29;
	ld.global.f32 	%f73, [%rd30];
	add.s64 	%rd31, %rd2, %rd29;
	ld.global.f32 	%f74, [%rd31];
	mul.f32 	%f75, %f73, %f74;
	add.s64 	%rd32, %rd1, %rd29;
	st.global.f32 	[%rd32], %f75;
	ld.global.f32 	%f76, [%rd30+4];
	ld.global.f32 	%f77, [%rd31+4];
	mul.f32 	%f78, %f76, %f77;
	st.global.f32 	[%rd32+4], %f78;
	ld.global.f32 	%f79, [%rd30+8];
	ld.global.f32 	%f80, [%rd31+8];
	mul.f32 	%f81, %f79, %f80;
	st.global.f32 	[%rd32+8], %f81;
	ld.global.f32 	%f82, [%rd30+12];
	ld.global.f32 	%f83, [%rd31+12];
	mul.f32 	%f84, %f82, %f83;
	st.global.f32 	[%rd32+12], %f84;
	add.s32 	%r20, %r20, 4;
$L__BB0_10:
	setp.eq.s32 	%p8, %r10, 0;
	@%p8 bra 	$L__BB0_13;
	mul.wide.u32 	%rd33, %r20, 4;
	add.s64 	%rd39, %rd1, %rd33;
	add.s64 	%rd38, %rd2, %rd33;
	add.s64 	%rd37, %rd3, %rd33;
	neg.s32 	%r22, %r10;
$L__BB0_12:
	.pragma "nounroll";
	ld.global.f32 	%f85, [%rd37];
	ld.global.f32 	%f86, [%rd38];
	mul.f32 	%f87, %f85, %f86;
	st.global.f32 	[%rd39], %f87;
	add.s64 	%rd39, %rd39, 4;
	add.s64 	%rd38, %rd38, 4;
	add.s64 	%rd37, %rd37, 4;
	add.s32 	%r22, %r22, 1;
	setp.ne.s32 	%p9, %r22, 0;
	@%p9 bra 	$L__BB0_12;
$L__BB0_13:
	ret;

}


// ===== COMPILED SASS (sm_100) =====

	.target	sm_100

	.elftype	@"ET_EXEC"


//--------------------- .note.nv.tkinfo           --------------------------
	.section	.note.nv.tkinfo,"",@"SHT_NOTE"
	.sectionflags	@"SHF_NOTE_NV_TKINFO"
	.tkinfo
        /*0018*/ 	.word	0x00000002
        /*0030*/ 	.string	""
        /*0030*/ 	.string	"ptxas"
        /*0030*/ 	.string	"Cuda compilation tools, release 13.0, V13.0.88"
        /*0030*/ 	.string	"Build cuda_13.0.r13.0/compiler.36424714_0"
        /*0030*/ 	.string	"-arch sm_100 -m 64 "



//--------------------- .note.nv.cuinfo           --------------------------
	.section	.note.nv.cuinfo,"",@"SHT_NOTE"
	.sectionflags	@"SHF_NOTE_NV_CUINFO"
        /*0018*/ 	.short	0x0002
        /*001a*/ 	.short	0x0064
        /*001c*/ 	.short	0x0082
	.zero		2


//--------------------- .nv.info                  --------------------------
	.section	.nv.info,"",@"SHT_CUDA_INFO"
	.align	4


	//----- nvinfo : EIATTR_REGCOUNT
	.align		4
        /*0000*/ 	.byte	0x04, 0x2f
        /*0002*/ 	.short	(.L_1 - .L_0)
	.align		4
.L_0:
        /*0004*/ 	.word	index@(_Z12cuda_vec_mulPfS_S_i)
        /*0008*/ 	.word	0x00000014


	//----- nvinfo : EIATTR_FRAME_SIZE
	.align		4
.L_1:
        /*000c*/ 	.byte	0x04, 0x11
        /*000e*/ 	.short	(.L_3 - .L_2)
	.align		4
.L_2:
        /*0010*/ 	.word	index@(_Z12cuda_vec_mulPfS_S_i)
        /*0014*/ 	.word	0x00000000


	//----- nvinfo : EIATTR_MIN_STACK_SIZE
	.align		4
.L_3:
        /*0018*/ 	.byte	0x04, 0x12
        /*001a*/ 	.short	(.L_5 - .L_4)
	.align		4
.L_4:
        /*001c*/ 	.word	index@(_Z12cuda_vec_mulPfS_S_i)
        /*0020*/ 	.word	0x00000000
.L_5:


//--------------------- .nv.compat                --------------------------
	.section	.nv.compat,"",@"SHT_CUDA_COMPAT_INFO"
	.align	4
        /*0000*/ 	.byte	0x02, 0x09, 0x00, 0x00, 0x02, 0x02, 0x01, 0x00, 0x02, 0x05, 0x05, 0x00, 0x03, 0x07, 0x01, 0x01
        /*0010*/ 	.byte	0x02, 0x03, 0x00, 0x00, 0x02, 0x06, 0x01, 0x00, 0x04, 0x0b, 0x08, 0x00, 0x09, 0x00, 0x00, 0x00
        /*0020*/ 	.byte	0x00, 0x00, 0x00, 0x00


//--------------------- .nv.info._Z12cuda_vec_mulPfS_S_i --------------------------
	.section	.nv.info._Z12cuda_vec_mulPfS_S_i,"",@"SHT_CUDA_INFO"
	.sectionflags	@""
	.align	4


	//----- nvinfo : EIATTR_CUDA_API_VERSION
	.align		4
        /*0000*/ 	.byte	0x04, 0x37
        /*0002*/ 	.short	(.L_7 - .L_6)
.L_6:
        /*0004*/ 	.word	0x00000082


	//----- nvinfo : EIATTR_KPARAM_INFO
	.align		4
.L_7:
        /*0008*/ 	.byte	0x04, 0x17
        /*000a*/ 	.short	(.L_9 - .L_8)
.L_8:
        /*000c*/ 	.word	0x00000000
        /*0010*/ 	.short	0x0003
        /*0012*/ 	.short	0x0018
        /*0014*/ 	.byte	0x00, 0xf0, 0x11, 0x00


	//----- nvinfo : EIATTR_KPARAM_INFO
	.align		4
.L_9:
        /*0018*/ 	.byte	0x04, 0x17
        /*001a*/ 	.short	(.L_11 - .L_10)
.L_10:
        /*001c*/ 	.word	0x00000000
        /*0020*/ 	.short	0x0002
        /*0022*/ 	.short	0x0010
        /*0024*/ 	.byte	0x00, 0xf5, 0x21, 0x00


	//----- nvinfo : EIATTR_KPARAM_INFO
	.align		4
.L_11:
        /*0028*/ 	.byte	0x04, 0x17
        /*002a*/ 	.short	(.L_13 - .L_12)
.L_12:
        /*002c*/ 	.word	0x00000000
        /*0030*/ 	.short	0x0001
        /*0032*/ 	.short	0x0008
        /*0034*/ 	.byte	0x00, 0xf5, 0x21, 0x00


	//----- nvinfo : EIATTR_KPARAM_INFO
	.align		4
.L_13:
        /*0038*/ 	.byte	0x04, 0x17
        /*003a*/ 	.short	(.L_15 - .L_14)
.L_14:
        /*003c*/ 	.word	0x00000000
        /*0040*/ 	.short	0x0000
        /*0042*/ 	.short	0x0000
        /*0044*/ 	.byte	0x00, 0xf5, 0x21, 0x00


	//----- nvinfo : EIATTR_SPARSE_MMA_MASK
	.align		4
.L_15:
        /*0048*/ 	.byte	0x03, 0x50
        /*004a*/ 	.short	0x0000


	//----- nvinfo : EIATTR_MAXREG_COUNT
	.align		4
        /*004c*/ 	.byte	0x03, 0x1b
        /*004e*/ 	.short	0x00ff


	//----- nvinfo : EIATTR_MERCURY_ISA_VERSION
	.align		4
        /*0050*/ 	.byte	0x03, 0x5f
        /*0052*/ 	.short	0x0101


	//----- nvinfo : EIATTR_VRC_CTA_INIT_COUNT
	.align		4
        /*0054*/ 	.byte	0x02, 0x4a
	.zero		1
	.zero		1


	//----- nvinfo : EIATTR_EXIT_INSTR_OFFSETS
	.align		4
        /*0058*/ 	.byte	0x04, 0x1c
        /*005a*/ 	.short	(.L_17 - .L_16)


	//   ....[0]....
.L_16:
        /*005c*/ 	.word	0x00000030


	//   ....[1]....
        /*0060*/ 	.word	0x00000680


	//   ....[2]....
        /*0064*/ 	.word	0x00000940


	//   ....[3]....
        /*0068*/ 	.word	0x00000b00


	//   ....[4]....
        /*006c*/ 	.word	0x00000ce0


	//----- nvinfo : EIATTR_CBANK_PARAM_SIZE
	.align		4
.L_17:
        /*0070*/ 	.byte	0x03, 0x19
        /*0072*/ 	.short	0x001c


	//----- nvinfo : EIATTR_PARAM_CBANK
	.align		4
        /*0074*/ 	.byte	0x04, 0x0a
        /*0076*/ 	.short	(.L_19 - .L_18)
	.align		4
.L_18:
        /*0078*/ 	.word	index@(.nv.constant0._Z12cuda_vec_mulPfS_S_i)
        /*007c*/ 	.short	0x0380
        /*007e*/ 	.short	0x001c


	//----- nvinfo : EIATTR_SW_WAR
	.align		4
.L_19:
        /*0080*/ 	.byte	0x04, 0x36
        /*0082*/ 	.short	(.L_21 - .L_20)
.L_20:
        /*0084*/ 	.word	0x00000008
.L_21:


//--------------------- .nv.callgraph             --------------------------
	.section	.nv.callgraph,"",@"SHT_CUDA_CALLGRAPH"
	.align	4
	.sectionentsize	8
	.align		4
        /*0000*/ 	.word	0x00000000
	.align		4
        /*0004*/ 	.word	0xffffffff
	.align		4
        /*0008*/ 	.word	0x00000000
	.align		4
        /*000c*/ 	.word	0xfffffffe
	.align		4
        /*0010*/ 	.word	0x00000000
	.align		4
        /*0014*/ 	.word	0xfffffffd
	.align		4
        /*0018*/ 	.word	0x00000000
	.align		4
        /*001c*/ 	.word	0xfffffffc


//--------------------- .text._Z12cuda_vec_mulPfS_S_i --------------------------
	.section	.text._Z12cuda_vec_mulPfS_S_i,"ax",@progbits
	.align	128
        .global         _Z12cuda_vec_mulPfS_S_i
        .type           _Z12cuda_vec_mulPfS_S_i,@function
        .size           _Z12cuda_vec_mulPfS_S_i,(.L_x_6 - _Z12cuda_vec_mulPfS_S_i)
        .other          _Z12cuda_vec_mulPfS_S_i,@"STO_CUDA_ENTRY STV_DEFAULT"
_Z12cuda_vec_mulPfS_S_i:
.text._Z12cuda_vec_mulPfS_S_i:
[----:B------:R-:W-:Y:S08]  /*0000*/  LDC R1, c[0x0][0x37c] ;  /* 0x0000df00ff017b82 */ /* 0x000ff00000000800 */
[----:B------:R-:W0:Y:S02]  /*0010*/  LDC R2, c[0x0][0x398] ;  /* 0x0000e600ff027b82 */ /* 0x000e240000000800 */
[----:B0-----:R-:W-:-:S13]  /*0020*/  ISETP.GE.AND P0, PT, R2, 0x1, PT ;  /* 0x000000010200780c */ /* 0x001fda0003f06270 */
[----:B------:R-:W-:Y:S05]  /*0030*/  @!P0 EXIT ;  /* 0x000000000000894d */ /* 0x000fea0003800000 */
[C---:B------:R-:W-:Y:S01]  /*0040*/  ISETP.GE.U32.AND P1, PT, R2.reuse, 0x10, PT ;  /* 0x000000100200780c */ /* 0x040fe20003f26070 */
[----:B------:R-:W0:Y:S01]  /*0050*/  LDCU.64 UR10, c[0x0][0x358] ;  /* 0x00006b00ff0a77ac */ /* 0x000e220008000a00 */
[----:B------:R-:W-:Y:S01]  /*0060*/  LOP3.LUT R12, R2, 0xf, RZ, 0xc0, !PT ;  /* 0x0000000f020c7812 */ /* 0x000fe200078ec0ff */
[----:B------:R-:W-:-:S03]  /*0070*/  HFMA2 R0, -RZ, RZ, 0, 0 ;  /* 0x00000000ff007431 */ /* 0x000fc600000001ff */
[----:B------:R-:W-:-:S07]  /*0080*/  ISETP.NE.AND P0, PT, R12, RZ, PT ;  /* 0x000000ff0c00720c */ /* 0x000fce0003f05270 */
[----:B------:R-:W-:Y:S06]  /*0090*/  @!P1 BRA `(.L_x_0) ;  /* 0x0000000400789947 */ /* 0x000fec0003800000 */
[----:B------:R-:W1:Y:S01]  /*00a0*/  LDCU.128 UR12, c[0x0][0x380] ;  /* 0x00007000ff0c77ac */ /* 0x000e620008000c00 */
[----:B------:R-:W-:Y:S01]  /*00b0*/  LOP3.LUT R0, R2, 0x7ffffff0, RZ, 0xc0, !PT ;  /* 0x7ffffff002007812 */ /* 0x000fe200078ec0ff */
[----:B------:R-:W2:Y:S03]  /*00c0*/  LDCU.64 UR6, c[0x0][0x390] ;  /* 0x00007200ff0677ac */ /* 0x000ea60008000a00 */
[----:B------:R-:W-:Y:S01]  /*00d0*/  IADD3 R3, PT, PT, -R0, RZ, RZ ;  /* 0x000000ff00037210 */ /* 0x000fe20007ffe1ff */
[----:B-1----:R-:W-:Y:S02]  /*00e0*/  UIADD3 UR8, UP0, UPT, UR14, 0x20, URZ ;  /* 0x000000200e087890 */ /* 0x002fe4000ff1e0ff */
[----:B------:R-:W-:Y:S02]  /*00f0*/  UIADD3 UR4, UP2, UPT, UR12, 0x20, URZ ;  /* 0x000000200c047890 */ /* 0x000fe4000ff5e0ff */
[----:B--2---:R-:W-:-:S02]  /*0100*/  UIADD3 UR6, UP1, UPT, UR6, 0x20, URZ ;  /* 0x0000002006067890 */ /* 0x004fc4000ff3e0ff */
[----:B------:R-:W-:Y:S01]  /*0110*/  UIADD3.X UR9, UPT, UPT, URZ, UR15, URZ, UP0, !UPT ;  /* 0x0000000fff097290 */ /* 0x000fe200087fe4ff */
[----:B------:R-:W-:Y:S01]  /*0120*/  MOV R16, UR8 ;  /* 0x0000000800107c02 */ /* 0x000fe20008000f00 */
[----:B------:R-:W-:Y:S01]  /*0130*/  UIADD3.X UR5, UPT, UPT, URZ, UR13, URZ, UP2, !UPT ;  /* 0x0000000dff057290 */ /* 0x000fe200097fe4ff */
[----:B------:R-:W-:Y:S01]  /*0140*/  MOV R10, UR4 ;  /* 0x00000004000a7c02 */ /* 0x000fe20008000f00 */
[----:B------:R-:W-:Y:S01]  /*0150*/  UIADD3.X UR7, UPT, UPT, URZ, UR7, URZ, UP1, !UPT ;  /* 0x00000007ff077290 */ /* 0x000fe20008ffe4ff */
[----:B------:R-:W-:Y:S01]  /*0160*/  IMAD.U32 R11, RZ, RZ, UR6 ;  /* 0x00000006ff0b7e24 */ /* 0x000fe2000f8e00ff */
[----:B------:R-:W-:Y:S02]  /*0170*/  MOV R5, UR9 ;  /* 0x0000000900057c02 */ /* 0x000fe40008000f00 */
[----:B------:R-:W-:Y:S02]  /*0180*/  IMAD.U32 R13, RZ, RZ, UR5 ;  /* 0x00000005ff0d7e24 */ /* 0x000fe4000f8e00ff */
[----:B------:R-:W-:-:S07]  /*0190*/  MOV R14, UR7 ;  /* 0x00000007000e7c02 */ /* 0x000fce0008000f00 */
.L_x_1:
[----:B------:R-:W-:Y:S02]  /*01a0*/  MOV R4, R16 ;  /* 0x0000001000047202 */ /* 0x000fe40000000f00 */
[----:B------:R-:W-:Y:S02]  /*01b0*/  MOV R6, R11 ;  /* 0x0000000b00067202 */ /* 0x000fe40000000f00 */
[----:B------:R-:W-:Y:S01]  /*01c0*/  MOV R7, R14 ;  /* 0x0000000e00077202 */ /* 0x000fe20000000f00 */
[----:B0-2---:R-:W2:Y:S04]  /*01d0*/  LDG.E R8, desc[UR10][R4.64+-0x20] ;  /* 0xffffe00a04087981 */ /* 0x005ea8000c1e1900 */
[----:B------:R-:W2:Y:S02]  /*01e0*/  LDG.E R9, desc[UR10][R6.64+-0x20] ;  /* 0xffffe00a06097981 */ /* 0x000ea4000c1e1900 */
[----:B--2---:R-:W-:Y:S01]  /*01f0*/  FMUL R11, R8, R9 ;  /* 0x00000009080b7220 */ /* 0x004fe20000400000 */
[----:B------:R-:W-:Y:S01]  /*0200*/  IMAD.MOV.U32 R8, RZ, RZ, R10 ;  /* 0x000000ffff087224 */ /* 0x000fe200078e000a */
[----:B------:R-:W-:-:S05]  /*0210*/  MOV R9, R13 ;  /* 0x0000000d00097202 */ /* 0x000fca0000000f00 */
[----:B------:R0:W-:Y:S04]  /*0220*/  STG.E desc[UR10][R8.64+-0x20], R11 ;  /* 0xffffe00b08007986 */ /* 0x0001e8000c10190a */
[----:B------:R-:W2:Y:S04]  /*0230*/  LDG.E R10, desc[UR10][R4.64+-0x1c] ;  /* 0xffffe40a040a7981 */ /* 0x000ea8000c1e1900 */
[----:B------:R-:W2:Y:S02]  /*0240*/  LDG.E R13, desc[UR10][R6.64+-0x1c] ;  /* 0xffffe40a060d7981 */ /* 0x000ea4000c1e1900 */
[----:B--2---:R-:W-:-:S05]  /*0250*/  FMUL R13, R10, R13 ;  /* 0x0000000d0a0d7220 */ /* 0x004fca0000400000 */
[----:B------:R1:W-:Y:S04]  /*0260*/  STG.E desc[UR10][R8.64+-0x1c], R13 ;  /* 0xffffe40d08007986 */ /* 0x0003e8000c10190a */
[----:B------:R-:W2:Y:S04]  /*0270*/  LDG.E R10, desc[UR10][R4.64+-0x18] ;  /* 0xffffe80a040a7981 */ /* 0x000ea8000c1e1900 */
[----:B------:R-:W2:Y:S02]  /*0280*/  LDG.E R15, desc[UR10][R6.64+-0x18] ;  /* 0xffffe80a060f7981 */ /* 0x000ea4000c1e1900 */
[----:B--2---:R-:W-:-:S05]  /*0290*/  FMUL R15, R10, R15 ;  /* 0x0000000f0a0f7220 */ /* 0x004fca0000400000 */
[----:B------:R2:W-:Y:S04]  /*02a0*/  STG.E desc[UR10][R8.64+-0x18], R15 ;  /* 0xffffe80f08007986 */ /* 0x0005e8000c10190a */
[----:B------:R-:W3:Y:S04]  /*02b0*/  LDG.E R10, desc[UR10][R4.64+-0x14] ;  /* 0xffffec0a040a7981 */ /* 0x000ee8000c1e1900 */
[----:B------:R-:W3:Y:S02]  /*02c0*/  LDG.E R17, desc[UR10][R6.64+-0x14] ;  /* 0xffffec0a06117981 */ /* 0x000ee4000c1e1900 */
[----:B---3--:R-:W-:-:S05]  /*02d0*/  FMUL R17, R10, R17 ;  /* 0x000000110a117220 */ /* 0x008fca0000400000 */
[----:B------:R3:W-:Y:S04]  /*02e0*/  STG.E desc[UR10][R8.64+-0x14], R17 ;  /* 0xffffec1108007986 */ /* 0x0007e8000c10190a */
[----:B------:R-:W4:Y:S04]  /*02f0*/  LDG.E R10, desc[UR10][R4.64+-0x10] ;  /* 0xfffff00a040a7981 */ /* 0x000f28000c1e1900 */
[----:B0-----:R-:W4:Y:S02]  /*0300*/  LDG.E R11, desc[UR10][R6.64+-0x10] ;  /* 0xfffff00a060b7981 */ /* 0x001f24000c1e1900 */
[----:B----4-:R-:W-:-:S05]  /*0310*/  FMUL R11, R10, R11 ;  /* 0x0000000b0a0b7220 */ /* 0x010fca0000400000 */
[----:B------:R0:W-:Y:S04]  /*0320*/  STG.E desc[UR10][R8.64+-0x10], R11 ;  /* 0xfffff00b08007986 */ /* 0x0001e8000c10190a */
[----:B------:R-:W4:Y:S04]  /*0330*/  LDG.E R10, desc[UR10][R4.64+-0xc] ;  /* 0xfffff40a040a7981 */ /* 0x000f28000c1e1900 */
[----:B-1----:R-:W4:Y:S02]  /*0340*/  LDG.E R13, desc[UR10][R6.64+-0xc] ;  /* 0xfffff40a060d7981 */ /* 0x002f24000c1e1900 */
[----:B----4-:R-:W-:-:S05]  /*0350*/  FMUL R13, R10, R13 ;  /* 0x0000000d0a0d7220 */ /* 0x010fca0000400000 */
[----:B------:R1:W-:Y:S04]  /*0360*/  STG.E desc[UR10][R8.64+-0xc], R13 ;  /* 0xfffff40d08007986 */ /* 0x0003e8000c10190a */
[----:B------:R-:W4:Y:S04]  /*0370*/  LDG.E R10, desc[UR10][R4.64+-0x8] ;  /* 0xfffff80a040a7981 */ /* 0x000f28000c1e1900 */
[----:B--2---:R-:W4:Y:S02]  /*0380*/  LDG.E R15, desc[UR10][R6.64+-0x8] ;  /* 0xfffff80a060f7981 */ /* 0x004f24000c1e1900 */
[----:B----4-:R-:W-:-:S05]  /*0390*/  FMUL R15, R10, R15 ;  /* 0x0000000f0a0f7220 */ /* 0x010fca0000400000 */
[----:B------:R2:W-:Y:S04]  /*03a0*/  STG.E desc[UR10][R8.64+-0x8], R15 ;  /* 0xfffff80f08007986 */ /* 0x0005e8000c10190a */
[----:B------:R-:W4:Y:S04]  /*03b0*/  LDG.E R10, desc[UR10][R4.64+-0x4] ;  /* 0xfffffc0a040a7981 */ /* 0x000f28000c1e1900 */
[----:B---3--:R-:W4:Y:S02]  /*03c0*/  LDG.E R17, desc[UR10][R6.64+-0x4] ;  /* 0xfffffc0a06117981 */ /* 0x008f24000c1e1900 */
[----:B----4-:R-:W-:-:S05]  /*03d0*/  FMUL R17, R10, R17 ;  /* 0x000000110a117220 */ /* 0x010fca0000400000 */
        /* <DEDUP_REMOVED lines=26> */
[----:B--2---:R-:W4:Y:S01]  /*0580*/  LDG.E R15, desc[UR10][R6.64+0x18] ;  /* 0x0000180a060f7981 */ /* 0x004f22000c1e1900 */
[----:B------:R-:W-:Y:S01]  /*0590*/  IADD3 R3, PT, PT, R3, 0x10, RZ ;  /* 0x0000001003037810 */ /* 0x000fe20007ffe0ff */
[----:B----4-:R-:W-:-:S05]  /*05a0*/  FMUL R15, R10, R15 ;  /* 0x0000000f0a0f7220 */ /* 0x010fca0000400000 */
[----:B------:R2:W-:Y:S04]  /*05b0*/  STG.E desc[UR10][R8.64+0x18], R15 ;  /* 0x0000180f08007986 */ /* 0x0005e8000c10190a */
[----:B------:R4:W5:Y:S04]  /*05c0*/  LDG.E R10, desc[UR10][R4.64+0x1c] ;  /* 0x00001c0a040a7981 */ /* 0x000968000c1e1900 */
[----:B---3--:R-:W5:Y:S01]  /*05d0*/  LDG.E R17, desc[UR10][R6.64+0x1c] ;  /* 0x00001c0a06117981 */ /* 0x008f62000c1e1900 */
[----:B------:R-:W-:Y:S02]  /*05e0*/  ISETP.NE.AND P1, PT, R3, RZ, PT ;  /* 0x000000ff0300720c */ /* 0x000fe40003f25270 */
[----:B0-----:R-:W-:-:S02]  /*05f0*/  IADD3 R11, P3, PT, R6, 0x40, RZ ;  /* 0x00000040060b7810 */ /* 0x001fc40007f7e0ff */
[----:B------:R-:W-:-:S03]  /*0600*/  IADD3 R16, P2, PT, R4, 0x40, RZ ;  /* 0x0000004004107810 */ /* 0x000fc60007f5e0ff */
[----:B------:R-:W-:Y:S01]  /*0610*/  IMAD.X R14, RZ, RZ, R7, P3 ;  /* 0x000000ffff0e7224 */ /* 0x000fe200018e0607 */
[----:B----4-:R-:W-:Y:S01]  /*0620*/  IADD3.X R5, PT, PT, RZ, R5, RZ, P2, !PT ;  /* 0x00000005ff057210 */ /* 0x010fe200017fe4ff */
[----:B-----5:R-:W-:Y:S01]  /*0630*/  FMUL R17, R10, R17 ;  /* 0x000000110a117220 */ /* 0x020fe20000400000 */
[----:B------:R-:W-:-:S04]  /*0640*/  IADD3 R10, P4, PT, R8, 0x40, RZ ;  /* 0x00000040080a7810 */ /* 0x000fc80007f9e0ff */
[----:B------:R2:W-:Y:S01]  /*0650*/  STG.E desc[UR10][R8.64+0x1c], R17 ;  /* 0x00001c1108007986 */ /* 0x0005e2000c10190a */
[----:B-1----:R-:W-:Y:S01]  /*0660*/  IADD3.X R13, PT, PT, RZ, R9, RZ, P4, !PT ;  /* 0x00000009ff0d7210 */ /* 0x002fe200027fe4ff */
[----:B------:R-:W-:Y:S07]  /*0670*/  @P1 BRA `(.L_x_1) ;  /* 0xfffffff800c81947 */ /* 0x000fee000383ffff */
.L_x_0:
[----:B0-----:R-:W-:Y:S05]  /*0680*/  @!P0 EXIT ;  /* 0x000000000000894d */ /* 0x001fea0003800000 */
[----:B------:R-:W-:Y:S02]  /*0690*/  ISETP.GE.U32.AND P0, PT, R12, 0x8, PT ;  /* 0x000000080c00780c */ /* 0x000fe40003f06070 */
[----:B------:R-:W-:-:S04]  /*06a0*/  LOP3.LUT R14, R2, 0x7, RZ, 0xc0, !PT ;  /* 0x00000007020e7812 */ /* 0x000fc800078ec0ff */
[----:B------:R-:W-:-:S07]  /*06b0*/  ISETP.NE.AND P1, PT, R14, RZ, PT ;  /* 0x000000ff0e00720c */ /* 0x000fce0003f25270 */
[----:B------:R-:W-:Y:S06]  /*06c0*/  @!P0 BRA `(.L_x_2) ;  /* 0x00000000009c8947 */ /* 0x000fec0003800000 */
[----:B------:R-:W0:Y:S08]  /*06d0*/  LDC.64 R4, c[0x0][0x388] ;  /* 0x0000e200ff047b82 */ /* 0x000e300000000a00 */
[----:B------:R-:W1:Y:S08]  /*06e0*/  LDC.64 R6, c[0x0][0x390] ;  /* 0x0000e400ff067b82 */ /* 0x000e700000000a00 */
[----:B--2---:R-:W2:Y:S01]  /*06f0*/  LDC.64 R8, c[0x0][0x380] ;  /* 0x0000e000ff087b82 */ /* 0x004ea20000000a00 */
[----:B0-----:R-:W-:-:S05]  /*0700*/  IMAD.WIDE.U32 R4, R0, 0x4, R4 ;  /* 0x0000000400047825 */ /* 0x001fca00078e0004 */
[----:B------:R-:W3:Y:S01]  /*0710*/  LDG.E R3, desc[UR10][R4.64] ;  /* 0x0000000a04037981 */ /* 0x000ee2000c1e1900 */
[----:B-1----:R-:W-:-:S05]  /*0720*/  IMAD.WIDE.U32 R6, R0, 0x4, R6 ;  /* 0x0000000400067825 */ /* 0x002fca00078e0006 */
[----:B------:R-:W3:Y:S01]  /*0730*/  LDG.E R10, desc[UR10][R6.64] ;  /* 0x0000000a060a7981 */ /* 0x000ee2000c1e1900 */
[----:B--2---:R-:W-:-:S04]  /*0740*/  IMAD.WIDE.U32 R8, R0, 0x4, R8 ;  /* 0x0000000400087825 */ /* 0x004fc800078e0008 */
[----:B---3--:R-:W-:-:S05]  /*0750*/  FMUL R3, R3, R10 ;  /* 0x0000000a03037220 */ /* 0x008fca0000400000 */
        /* <DEDUP_REMOVED lines=13> */
[----:B0-----:R-:W4:Y:S04]  /*0830*/  LDG.E R3, desc[UR10][R4.64+0x10] ;  /* 0x0000100a04037981 */ /* 0x001f28000c1e1900 */
[----:B------:R-:W4:Y:S02]  /*0840*/  LDG.E R10, desc[UR10][R6.64+0x10] ;  /* 0x0000100a060a7981 */ /* 0x000f24000c1e1900 */
        /* <DEDUP_REMOVED lines=10> */
[----:B------:R-:W2:Y:S04]  /*08f0*/  LDG.E R10, desc[UR10][R4.64+0x1c] ;  /* 0x00001c0a040a7981 */ /* 0x000ea8000c1e1900 */
[----:B---3--:R-:W2:Y:S01]  /*0900*/  LDG.E R15, desc[UR10][R6.64+0x1c] ;  /* 0x00001c0a060f7981 */ /* 0x008ea2000c1e1900 */
[----:B------:R-:W-:Y:S01]  /*0910*/  IADD3 R0, PT, PT, R0, 0x8, RZ ;  /* 0x0000000800007810 */ /* 0x000fe20007ffe0ff */
[----:B--2---:R-:W-:-:S05]  /*0920*/  FMUL R15, R10, R15 ;  /* 0x0000000f0a0f7220 */ /* 0x004fca0000400000 */
[----:B------:R0:W-:Y:S02]  /*0930*/  STG.E desc[UR10][R8.64+0x1c], R15 ;  /* 0x00001c0f08007986 */ /* 0x0001e4000c10190a */
.L_x_2:
[----:B------:R-:W-:Y:S05]  /*0940*/  @!P1 EXIT ;  /* 0x000000000000994d */ /* 0x000fea0003800000 */
[----:B------:R-:W-:Y:S02]  /*0950*/  ISETP.GE.U32.AND P0, PT, R14, 0x4, PT ;  /* 0x000000040e00780c */ /* 0x000fe40003f06070 */
[----:B------:R-:W-:-:S04]  /*0960*/  LOP3.LUT R2, R2, 0x3, RZ, 0xc0, !PT ;  /* 0x0000000302027812 */ /* 0x000fc800078ec0ff */
[----:B------:R-:W-:-:S07]  /*0970*/  ISETP.NE.AND P1, PT, R2, RZ, PT ;  /* 0x000000ff0200720c */ /* 0x000fce0003f25270 */
[----:B------:R-:W-:Y:S06]  /*0980*/  @!P0 BRA `(.L_x_3) ;  /* 0x00000000005c8947 */ /* 0x000fec0003800000 */
[----:B------:R-:W1:Y:S08]  /*0990*/  LDC.64 R4, c[0x0][0x388] ;  /* 0x0000e200ff047b82 */ /* 0x000e700000000a00 */
[----:B------:R-:W3:Y:S08]  /*09a0*/  LDC.64 R6, c[0x0][0x390] ;  /* 0x0000e400ff067b82 */ /* 0x000ef00000000a00 */
[----:B0-2---:R-:W0:Y:S01]  /*09b0*/  LDC.64 R8, c[0x0][0x380] ;  /* 0x0000e000ff087b82 */ /* 0x005e220000000a00 */
[----:B-1----:R-:W-:-:S05]  /*09c0*/  IMAD.WIDE.U32 R4, R0, 0x4, R4 ;  /* 0x0000000400047825 */ /* 0x002fca00078e0004 */
[----:B------:R-:W2:Y:S01]  /*09d0*/  LDG.E R3, desc[UR10][R4.64] ;  /* 0x0000000a04037981 */ /* 0x000ea2000c1e1900 */
[----:B---3--:R-:W-:-:S05]  /*09e0*/  IMAD.WIDE.U32 R6, R0, 0x4, R6 ;  /* 0x0000000400067825 */ /* 0x008fca00078e0006 */
[----:B------:R-:W2:Y:S01]  /*09f0*/  LDG.E R10, desc[UR10][R6.64] ;  /* 0x0000000a060a7981 */ /* 0x000ea2000c1e1900 */
[----:B0-----:R-:W-:-:S04]  /*0a00*/  IMAD.WIDE.U32 R8, R0, 0x4, R8 ;  /* 0x0000000400087825 */ /* 0x001fc800078e0008 */
[----:B--2---:R-:W-:-:S05]  /*0a10*/  FMUL R3, R3, R10 ;  /* 0x0000000a03037220 */ /* 0x004fca0000400000 */
        /* <DEDUP_REMOVED lines=9> */
[----:B------:R-:W2:Y:S04]  /*0ab0*/  LDG.E R10, desc[UR10][R4.64+0xc] ;  /* 0x00000c0a040a7981 */ /* 0x000ea8000c1e1900 */
[----:B------:R-:W2:Y:S01]  /*0ac0*/  LDG.E R15, desc[UR10][R6.64+0xc] ;  /* 0x00000c0a060f7981 */ /* 0x000ea2000c1e1900 */
[----:B------:R-:W-:Y:S01]  /*0ad0*/  IADD3 R0, PT, PT, R0, 0x4, RZ ;  /* 0x0000000400007810 */ /* 0x000fe20007ffe0ff */
[----:B--2---:R-:W-:-:S05]  /*0ae0*/  FMUL R15, R10, R15 ;  /* 0x0000000f0a0f7220 */ /* 0x004fca0000400000 */
[----:B------:R1:W-:Y:S02]  /*0af0*/  STG.E desc[UR10][R8.64+0xc], R15 ;  /* 0x00000c0f08007986 */ /* 0x0003e4000c10190a */
.L_x_3:
[----:B------:R-:W-:Y:S05]  /*0b00*/  @!P1 EXIT ;  /* 0x000000000000994d */ /* 0x000fea0003800000 */
[----:B------:R-:W3:Y:S08]  /*0b10*/  LDC.64 R4, c[0x0][0x380] ;  /* 0x0000e000ff047b82 */ /* 0x000ef00000000a00 */
[----:B------:R-:W4:Y:S08]  /*0b20*/  LDC.64 R6, c[0x0][0x390] ;  /* 0x0000e400ff067b82 */ /* 0x000f300000000a00 */
[----:B012---:R-:W0:Y:S01]  /*0b30*/  LDC.64 R8, c[0x0][0x388] ;  /* 0x0000e200ff087b82 */ /* 0x007e220000000a00 */
[----:B---3--:R-:W-:-:S04]  /*0b40*/  IMAD.WIDE.U32 R4, R0, 0x4, R4 ;  /* 0x0000000400047825 */ /* 0x008fc800078e0004 */
[----:B------:R-:W-:Y:S01]  /*0b50*/  IMAD.MOV.U32 R10, RZ, RZ, R4 ;  /* 0x000000ffff0a7224 */ /* 0x000fe200078e0004 */
[----:B------:R-:W-:Y:S01]  /*0b60*/  MOV R13, R5 ;  /* 0x00000005000d7202 */ /* 0x000fe20000000f00 */
[----:B----4-:R-:W-:-:S05]  /*0b70*/  IMAD.WIDE.U32 R6, R0, 0x4, R6 ;  /* 0x0000000400067825 */ /* 0x010fca00078e0006 */
[----:B------:R-:W-:Y:S01]  /*0b80*/  MOV R11, R7 ;  /* 0x00000007000b7202 */ /* 0x000fe20000000f00 */
[----:B0-----:R-:W-:Y:S01]  /*0b90*/  IMAD.WIDE.U32 R8, R0, 0x4, R8 ;  /* 0x0000000400087825 */ /* 0x001fe200078e0008 */
[----:B------:R-:W-:-:S07]  /*0ba0*/  IADD3 R0, PT, PT, -R2, RZ, RZ ;  /* 0x000000ff02007210 */ /* 0x000fce0007ffe1ff */
.L_x_4:
[----:B0-----:R-:W-:Y:S01]  /*0bb0*/  IMAD.MOV.U32 R2, RZ, RZ, R8 ;  /* 0x000000ffff027224 */ /* 0x001fe200078e0008 */
[----:B------:R-:W-:Y:S02]  /*0bc0*/  MOV R5, R11 ;  /* 0x0000000b00057202 */ /* 0x000fe40000000f00 */
[----:B------:R-:W-:Y:S02]  /*0bd0*/  MOV R3, R9 ;  /* 0x0000000900037202 */ /* 0x000fe40000000f00 */
[----:B------:R-:W-:-:S03]  /*0be0*/  MOV R4, R6 ;  /* 0x0000000600047202 */ /* 0x000fc60000000f00 */
[----:B------:R0:W2:Y:S04]  /*0bf0*/  LDG.E R2, desc[UR10][R2.64] ;  /* 0x0000000a02027981 */ /* 0x0000a8000c1e1900 */
[----:B------:R-:W2:Y:S01]  /*0c00*/  LDG.E R5, desc[UR10][R4.64] ;  /* 0x0000000a04057981 */ /* 0x000ea2000c1e1900 */
[----:B------:R-:W-:Y:S02]  /*0c10*/  IADD3 R0, PT, PT, R0, 0x1, RZ ;  /* 0x0000000100007810 */ /* 0x000fe40007ffe0ff */
[----:B------:R-:W-:Y:S02]  /*0c20*/  IADD3 R6, P2, PT, R6, 0x4, RZ ;  /* 0x0000000406067810 */ /* 0x000fe40007f5e0ff */
[----:B------:R-:W-:Y:S01]  /*0c30*/  ISETP.NE.AND P0, PT, R0, RZ, PT ;  /* 0x000000ff0000720c */ /* 0x000fe20003f05270 */
[----:B0-----:R-:W-:Y:S01]  /*0c40*/  IMAD.MOV.U32 R3, RZ, RZ, R13 ;  /* 0x000000ffff037224 */ /* 0x001fe200078e000d */
[----:B------:R-:W-:-:S02]  /*0c50*/  IADD3 R8, P3, PT, R8, 0x4, RZ ;  /* 0x0000000408087810 */ /* 0x000fc40007f7e0ff */
[----:B------:R-:W-:Y:S02]  /*0c60*/  IADD3.X R11, PT, PT, RZ, R11, RZ, P2, !PT ;  /* 0x0000000bff0b7210 */ /* 0x000fe400017fe4ff */
[----:B------:R-:W-:Y:S01]  /*0c70*/  IADD3.X R9, PT, PT, RZ, R9, RZ, P3, !PT ;  /* 0x00000009ff097210 */ /* 0x000fe20001ffe4ff */
[----:B--2---:R-:W-:Y:S01]  /*0c80*/  FMUL R7, R2, R5 ;  /* 0x0000000502077220 */ /* 0x004fe20000400000 */
[----:B------:R-:W-:Y:S02]  /*0c90*/  MOV R2, R10 ;  /* 0x0000000a00027202 */ /* 0x000fe40000000f00 */
[----:B------:R-:W-:-:S03]  /*0ca0*/  IADD3 R10, P1, PT, R10, 0x4, RZ ;  /* 0x000000040a0a7810 */ /* 0x000fc60007f3e0ff */
[----:B------:R0:W-:Y:S01]  /*0cb0*/  STG.E desc[UR10][R2.64], R7 ;  /* 0x0000000702007986 */ /* 0x0001e2000c10190a */
[----:B------:R-:W-:Y:S01]  /*0cc0*/  IADD3.X R13, PT, PT, RZ, R13, RZ, P1, !PT ;  /* 0x0000000dff0d7210 */ /* 0x000fe20000ffe4ff */
[----:B------:R-:W-:Y:S08]  /*0cd0*/  @P0 BRA `(.L_x_4) ;  /* 0xfffffffc00b40947 */ /* 0x000ff0000383ffff */
[----:B------:R-:W-:Y:S05]  /*0ce0*/  EXIT ;  /* 0x000000000000794d */ /* 0x000fea0003800000 */
.L_x_5:
[----:B------:R-:W-:-:S00]  /*0cf0*/  BRA `(.L_x_5) ;  /* 0xfffffffc00fc7947 */ /* 0x000fc0000383ffff */
[----:B------:R-:W-:-:S00]  /*0d00*/  NOP ;  /* 0x0000000000007918 */ /* 0x000fc00000000000 */
[----:B------:R-:W-:-:S00]  /*0d10*/  NOP ;  /* 0x0000000000007918 */ /* 0x000fc00000000000 */
[----:B------:R-:W-:-:S00]  /*0d20*/  NOP ;  /* 0x0000000000007918 */ /* 0x000fc00000000000 */
[----:B------:R-:W-:-:S00]  /*0d30*/  NOP ;  /* 0x0000000000007918 */ /* 0x000fc00000000000 */
[----:B------:R-:W-:-:S00]  /*0d40*/  NOP ;  /* 0x0000000000007918 */ /* 0x000fc00000000000 */
[----:B------:R-:W-:-:S00]  /*0d50*/  NOP ;  /* 0x0000000000007918 */ /* 0x000fc00000000000 */
[----:B------:R-:W-:-:S00]  /*0d60*/  NOP ;  /* 0x0000000000007918 */ /* 0x000fc00000000000 */
[----:B------:R-:W-:-:S00]  /*0d70*/  NOP ;  /* 0x0000000000007918 */ /* 0x000fc00000000000 */
.L_x_6:


//--------------------- .nv.shared.reserved.0     --------------------------
	.section	.nv.shared.reserved.0,"aw",@nobits
	.weak		__nv_reservedSMEM_offset_0_alias
	.size		__nv_reservedSMEM_offset_0_alias, 0, 64
	.other		__nv_reservedSMEM_offset_0_alias,@"STO_CUDA_RESERVED_SHARED STV_DEFAULT"
__nv_reservedSMEM_offset_0_alias:
	.zero		0
	.zero		64


//--------------------- .nv.constant0._Z12cuda_vec_mulPfS_S_i --------------------------
	.section	.nv.constant0._Z12cuda_vec_mulPfS_S_i,"a",@progbits
	.sectionflags	@""
	.align	4
.nv.constant0._Z12cuda_vec_mulPfS_S_i:
	.zero		924


//--------------------- SYMBOLS --------------------------

	.type		.nv.reservedSmem.offset0,@object
	.size		.nv.reservedSmem.offset0,0x4
